//
// Generated by NVIDIA NVVM Compiler
//
// Compiler Build ID: CL-36424714
// Cuda compilation tools, release 13.0, V13.0.88
// Based on NVVM 20.0.0
//

.version 9.0
.target sm_100
.address_size 64


.entry _Z11cuda_noPathPiS_i(
	.param .u64 .ptr .align 1 _Z11cuda_noPathPiS_i_param_0,
	.param .u64 .ptr .align 1 _Z11cuda_noPathPiS_i_param_1,
	.param .u32 _Z11cuda_noPathPiS_i_param_2
)
{
	.reg .pred 	%p<7>;
	.reg .b32 	%r<17>;
	.reg .b64 	%rd<11>;

	ld.param.u64 	%rd3, [_Z11cuda_noPathPiS_i_param_0];
	ld.param.u64 	%rd2, [_Z11cuda_noPathPiS_i_param_1];
	ld.param.u32 	%r7, [_Z11cuda_noPathPiS_i_param_2];
	cvta.to.global.u64 	%rd4, %rd3;
	mov.u32 	%r1, %ctaid.x;
	mov.u32 	%r2, %ntid.x;
	mov.u32 	%r3, %tid.x;
	mad.lo.s32 	%r4, %r1, %r2, %r3;
	setp.lt.u32 	%p1, %r2, 2;
	mul.wide.s32 	%rd5, %r4, 4;
	add.s64 	%rd1, %rd4, %rd5;
	@%p1 bra 	$L__BB0_5;
	mov.b32 	%r16, 1;
$L__BB0_2:
	shl.b32 	%r6, %r16, 1;
	add.s32 	%r9, %r6, -1;
	and.b32  	%r10, %r9, %r3;
	setp.ne.s32 	%p2, %r10, 0;
	add.s32 	%r11, %r16, %r4;
	setp.ge.s32 	%p3, %r11, %r7;
	or.pred  	%p4, %p2, %p3;
	@%p4 bra 	$L__BB0_4;
	ld.global.u32 	%r12, [%rd1];
	mul.wide.u32 	%rd6, %r16, 4;
	add.s64 	%rd7, %rd1, %rd6;
	ld.global.u32 	%r13, [%rd7];
	max.s32 	%r14, %r12, %r13;
	st.global.u32 	[%rd1], %r14;
$L__BB0_4:
	bar.sync 	0;
	setp.lt.u32 	%p5, %r6, %r2;
	mov.u32 	%r16, %r6;
	@%p5 bra 	$L__BB0_2;
$L__BB0_5:
	setp.ne.s32 	%p6, %r3, 0;
	@%p6 bra 	$L__BB0_7;
	ld.global.u32 	%r15, [%rd1];
	cvta.to.global.u64 	%rd8, %rd2;
	mul.wide.u32 	%rd9, %r1, 4;
	add.s64 	%rd10, %rd8, %rd9;
	st.global.u32 	[%rd10], %r15;
$L__BB0_7:
	ret;

}
.entry _Z9cuda_PathPiS_i(
	.param .u64 .ptr .align 1 _Z9cuda_PathPiS_i_param_0,
	.param .u64 .ptr .align 1 _Z9cuda_PathPiS_i_param_1,
	.param .u32 _Z9cuda_PathPiS_i_param_2
)
{
	.reg .pred 	%p<7>;
	.reg .b32 	%r<20>;
	.reg .b64 	%rd<13>;

	ld.param.u64 	%rd4, [_Z9cuda_PathPiS_i_param_0];
	ld.param.u64 	%rd3, [_Z9cuda_PathPiS_i_param_1];
	ld.param.u32 	%r9, [_Z9cuda_PathPiS_i_param_2];
	cvta.to.global.u64 	%rd1, %rd4;
	mov.u32 	%r1, %ctaid.x;
	mov.u32 	%r2, %ntid.x;
	mul.lo.s32 	%r3, %r1, %r2;
	mov.u32 	%r4, %tid.x;
	add.s32 	%r10, %r3, %r4;
	setp.lt.u32 	%p1, %r2, 2;
	mul.wide.s32 	%rd5, %r10, 4;
	add.s64 	%rd2, %rd1, %rd5;
	@%p1 bra 	$L__BB1_5;
	shl.b32 	%r5, %r4, 1;
	mov.b32 	%r19, 1;
$L__BB1_2:
	mul.lo.s32 	%r13, %r5, %r19;
	add.s32 	%r7, %r13, %r3;
	setp.ge.u32 	%p2, %r13, %r2;
	add.s32 	%r14, %r7, %r19;
	setp.ge.s32 	%p3, %r14, %r9;
	or.pred  	%p4, %p2, %p3;
	@%p4 bra 	$L__BB1_4;
	mul.wide.s32 	%rd6, %r7, 4;
	add.s64 	%rd7, %rd1, %rd6;
	ld.global.u32 	%r15, [%rd7];
	mul.wide.u32 	%rd8, %r19, 4;
	add.s64 	%rd9, %rd7, %rd8;
	ld.global.u32 	%r16, [%rd9];
	max.s32 	%r17, %r15, %r16;
	st.global.u32 	[%rd2], %r17;
$L__BB1_4:
	bar.sync 	0;
	shl.b32 	%r19, %r19, 1;
	setp.lt.u32 	%p5, %r19, %r2;
	@%p5 bra 	$L__BB1_2;
$L__BB1_5:
	setp.ne.s32 	%p6, %r4, 0;
	@%p6 bra 	$L__BB1_7;
	ld.global.u32 	%r18, [%rd2];
	cvta.to.global.u64 	%rd10, %rd3;
	mul.wide.u32 	%rd11, %r1, 4;
	add.s64 	%rd12, %rd10, %rd11;
	st.global.u32 	[%rd12], %r18;
$L__BB1_7:
	ret;

}


// ===== COMPILED SASS (sm_100) =====

	.target	sm_100

	.elftype	@"ET_EXEC"


//--------------------- .note.nv.tkinfo           --------------------------
	.section	.note.nv.tkinfo,"",@"SHT_NOTE"
	.sectionflags	@"SHF_NOTE_NV_TKINFO"
	.tkinfo
        /*0018*/ 	.word	0x00000002
        /*0030*/ 	.string	""
        /*0030*/ 	.string	"ptxas"
        /*0030*/ 	.string	"Cuda compilation tools, release 13.0, V13.0.88"
        /*0030*/ 	.string	"Build cuda_13.0.r13.0/compiler.36424714_0"
        /*0030*/ 	.string	"-arch sm_100 -m 64 "



//--------------------- .note.nv.cuinfo           --------------------------
	.section	.note.nv.cuinfo,"",@"SHT_NOTE"
	.sectionflags	@"SHF_NOTE_NV_CUINFO"
        /*0018*/ 	.short	0x0002
        /*001a*/ 	.short	0x0064
        /*001c*/ 	.short	0x0082
	.zero		2


//--------------------- .nv.info                  --------------------------
	.section	.nv.info,"",@"SHT_CUDA_INFO"
	.align	4


	//----- nvinfo : EIATTR_REGCOUNT
	.align		4
        /*0000*/ 	.byte	0x04, 0x2f
        /*0002*/ 	.short	(.L_1 - .L_0)
	.align		4
.L_0:
        /*0004*/ 	.word	index@(_Z11cuda_noPathPiS_i)
        /*0008*/ 	.word	0x0000000e


	//----- nvinfo : EIATTR_FRAME_SIZE
	.align		4
.L_1:
        /*000c*/ 	.byte	0x04, 0x11
        /*000e*/ 	.short	(.L_3 - .L_2)
	.align		4
.L_2:
        /*0010*/ 	.word	index@(_Z11cuda_noPathPiS_i)
        /*0014*/ 	.word	0x00000000


	//----- nvinfo : EIATTR_REGCOUNT
	.align		4
.L_3:
        /*0018*/ 	.byte	0x04, 0x2f
        /*001a*/ 	.short	(.L_5 - .L_4)
	.align		4
.L_4:
        /*001c*/ 	.word	index@(_Z9cuda_PathPiS_i)
        /*0020*/ 	.word	0x00000014


	//----- nvinfo : EIATTR_FRAME_SIZE
	.align		4
.L_5:
        /*0024*/ 	.byte	0x04, 0x11
        /*0026*/ 	.short	(.L_7 - .L_6)
	.align		4
.L_6:
        /*0028*/ 	.word	index@(_Z9cuda_PathPiS_i)
        /*002c*/ 	.word	0x00000000


	//----- nvinfo : EIATTR_MIN_STACK_SIZE
	.align		4
.L_7:
        /*0030*/ 	.byte	0x04, 0x12
        /*0032*/ 	.short	(.L_9 - .L_8)
	.align		4
.L_8:
        /*0034*/ 	.word	index@(_Z9cuda_PathPiS_i)
        /*0038*/ 	.word	0x00000000


	//----- nvinfo : EIATTR_MIN_STACK_SIZE
	.align		4
.L_9:
        /*003c*/ 	.byte	0x04, 0x12
        /*003e*/ 	.short	(.L_11 - .L_10)
	.align		4
.L_10:
        /*0040*/ 	.word	index@(_Z11cuda_noPathPiS_i)
        /*0044*/ 	.word	0x00000000
.L_11:


//--------------------- .nv.compat                --------------------------
	.section	.nv.compat,"",@"SHT_CUDA_COMPAT_INFO"
	.align	4
        /*0000*/ 	.byte	0x02, 0x09, 0x00, 0x00, 0x02, 0x02, 0x01, 0x00, 0x02, 0x05, 0x05, 0x00, 0x03, 0x07, 0x01, 0x01
        /*0010*/ 	.byte	0x02, 0x03, 0x00, 0x00, 0x02, 0x06, 0x01, 0x00, 0x04, 0x0b, 0x08, 0x00, 0x09, 0x00, 0x00, 0x00
        /*0020*/ 	.byte	0x00, 0x00, 0x00, 0x00


//--------------------- .nv.info._Z9cuda_PathPiS_i --------------------------
	.section	.nv.info._Z9cuda_PathPiS_i,"",@"SHT_CUDA_INFO"
	.sectionflags	@""
	.align	4


	//----- nvinfo : EIATTR_CUDA_API_VERSION
	.align		4
        /*0000*/ 	.byte	0x04, 0x37
        /*0002*/ 	.short	(.L_13 - .L_12)
.L_12:
        /*0004*/ 	.word	0x00000082


	//----- nvinfo : EIATTR_KPARAM_INFO
	.align		4
.L_13:
        /*0008*/ 	.byte	0x04, 0x17
        /*000a*/ 	.short	(.L_15 - .L_14)
.L_14:
        /*000c*/ 	.word	0x00000000
        /*0010*/ 	.short	0x0002
        /*0012*/ 	.short	0x0010
        /*0014*/ 	.byte	0x00, 0xf0, 0x11, 0x00


	//----- nvinfo : EIATTR_KPARAM_INFO
	.align		4
.L_15:
        /*0018*/ 	.byte	0x04, 0x17
        /*001a*/ 	.short	(.L_17 - .L_16)
.L_16:
        /*001c*/ 	.word	0x00000000
        /*0020*/ 	.short	0x0001
        /*0022*/ 	.short	0x0008
        /*0024*/ 	.byte	0x00, 0xf5, 0x21, 0x00


	//----- nvinfo : EIATTR_KPARAM_INFO
	.align		4
.L_17:
        /*0028*/ 	.byte	0x04, 0x17
        /*002a*/ 	.short	(.L_19 - .L_18)
.L_18:
        /*002c*/ 	.word	0x00000000
        /*0030*/ 	.short	0x0000
        /*0032*/ 	.short	0x0000
        /*0034*/ 	.byte	0x00, 0xf5, 0x21, 0x00


	//----- nvinfo : EIATTR_SPARSE_MMA_MASK
	.align		4
.L_19:
        /*0038*/ 	.byte	0x03, 0x50
        /*003a*/ 	.short	0x0000


	//----- nvinfo : EIATTR_MAXREG_COUNT
	.align		4
        /*003c*/ 	.byte	0x03, 0x1b
        /*003e*/ 	.short	0x00ff


	//----- nvinfo : EIATTR_NUM_BARRIERS
	.align		4
        /*0040*/ 	.byte	0x02, 0x4c
        /*0042*/ 	.byte	0x01
	.zero		1


	//----- nvinfo : EIATTR_MERCURY_ISA_VERSION
	.align		4
        /*0044*/ 	.byte	0x03, 0x5f
        /*0046*/ 	.short	0x0101


	//----- nvinfo : EIATTR_VRC_CTA_INIT_COUNT
	.align		4
        /*0048*/ 	.byte	0x02, 0x4a
	.zero		1
	.zero		1


	//----- nvinfo : EIATTR_EXIT_INSTR_OFFSETS
	.align		4
        /*004c*/ 	.byte	0x04, 0x1c
        /*004e*/ 	.short	(.L_21 - .L_20)


	//   ....[0]....
.L_20:
        /*0050*/ 	.word	0x00000220


	//   ....[1]....
        /*0054*/ 	.word	0x00000270


	//----- nvinfo : EIATTR_CRS_STACK_SIZE
	.align		4
.L_21:
        /*0058*/ 	.byte	0x04, 0x1e
        /*005a*/ 	.short	(.L_23 - .L_22)
.L_22:
        /*005c*/ 	.word	0x00000000


	//----- nvinfo : EIATTR_CBANK_PARAM_SIZE
	.align		4
.L_23:
        /*0060*/ 	.byte	0x03, 0x19
        /*0062*/ 	.short	0x0014


	//----- nvinfo : EIATTR_PARAM_CBANK
	.align		4
        /*0064*/ 	.byte	0x04, 0x0a
        /*0066*/ 	.short	(.L_25 - .L_24)
	.align		4
.L_24:
        /*0068*/ 	.word	index@(.nv.constant0._Z9cuda_PathPiS_i)
        /*006c*/ 	.short	0x0380
        /*006e*/ 	.short	0x0014


	//----- nvinfo : EIATTR_SW_WAR
	.align		4
.L_25:
        /*0070*/ 	.byte	0x04, 0x36
        /*0072*/ 	.short	(.L_27 - .L_26)
.L_26:
        /*0074*/ 	.word	0x00000008
.L_27:


//--------------------- .nv.info._Z11cuda_noPathPiS_i --------------------------
	.section	.nv.info._Z11cuda_noPathPiS_i,"",@"SHT_CUDA_INFO"
	.sectionflags	@""
	.align	4


	//----- nvinfo : EIATTR_CUDA_API_VERSION
	.align		4
        /*0000*/ 	.byte	0x04, 0x37
        /*0002*/ 	.short	(.L_29 - .L_28)
.L_28:
        /*0004*/ 	.word	0x00000082


	//----- nvinfo : EIATTR_KPARAM_INFO
	.align		4
.L_29:
        /*0008*/ 	.byte	0x04, 0x17
        /*000a*/ 	.short	(.L_31 - .L_30)
.L_30:
        /*000c*/ 	.word	0x00000000
        /*0010*/ 	.short	0x0002
        /*0012*/ 	.short	0x0010
        /*0014*/ 	.byte	0x00, 0xf0, 0x11, 0x00


	//----- nvinfo : EIATTR_KPARAM_INFO
	.align		4
.L_31:
        /*0018*/ 	.byte	0x04, 0x17
        /*001a*/ 	.short	(.L_33 - .L_32)
.L_32:
        /*001c*/ 	.word	0x00000000
        /*0020*/ 	.short	0x0001
        /*0022*/ 	.short	0x0008
        /*0024*/ 	.byte	0x00, 0xf5, 0x21, 0x00


	//----- nvinfo : EIATTR_KPARAM_INFO
	.align		4
.L_33:
        /*0028*/ 	.byte	0x04, 0x17
        /*002a*/ 	.short	(.L_35 - .L_34)
.L_34:
        /*002c*/ 	.word	0x00000000
        /*0030*/ 	.short	0x0000
        /*0032*/ 	.short	0x0000
        /*0034*/ 	.byte	0x00, 0xf5, 0x21, 0x00


	//----- nvinfo : EIATTR_SPARSE_MMA_MASK
	.align		4
.L_35:
        /*0038*/ 	.byte	0x03, 0x50
        /*003a*/ 	.short	0x0000


	//----- nvinfo : EIATTR_MAXREG_COUNT
	.align		4
        /*003c*/ 	.byte	0x03, 0x1b
        /*003e*/ 	.short	0x00ff


	//----- nvinfo : EIATTR_NUM_BARRIERS
	.align		4
        /*0040*/ 	.byte	0x02, 0x4c
        /*0042*/ 	.byte	0x01
	.zero		1


	//----- nvinfo : EIATTR_MERCURY_ISA_VERSION
	.align		4
        /*0044*/ 	.byte	0x03, 0x5f
        /*0046*/ 	.short	0x0101


	//----- nvinfo : EIATTR_VRC_CTA_INIT_COUNT
	.align		4
        /*0048*/ 	.byte	0x02, 0x4a
	.zero		1
	.zero		1


	//----- nvinfo : EIATTR_EXIT_INSTR_OFFSETS
	.align		4
        /*004c*/ 	.byte	0x04, 0x1c
        /*004e*/ 	.short	(.L_37 - .L_36)


	//   ....[0]....
.L_36:
        /*0050*/ 	.word	0x000001e0


	//   ....[1]....
        /*0054*/ 	.word	0x00000230


	//----- nvinfo : EIATTR_CRS_STACK_SIZE
	.align		4
.L_37:
        /*0058*/ 	.byte	0x04, 0x1e
        /*005a*/ 	.short	(.L_39 - .L_38)
.L_38:
        /*005c*/ 	.word	0x00000000


	//----- nvinfo : EIATTR_CBANK_PARAM_SIZE
	.align		4
.L_39:
        /*0060*/ 	.byte	0x03, 0x19
        /*0062*/ 	.short	0x0014


	//----- nvinfo : EIATTR_PARAM_CBANK
	.align		4
        /*0064*/ 	.byte	0x04, 0x0a
        /*0066*/ 	.short	(.L_41 - .L_40)
	.align		4
.L_40:
        /*0068*/ 	.word	index@(.nv.constant0._Z11cuda_noPathPiS_i)
        /*006c*/ 	.short	0x0380
        /*006e*/ 	.short	0x0014


	//----- nvinfo : EIATTR_SW_WAR
	.align		4
.L_41:
        /*0070*/ 	.byte	0x04, 0x36
        /*0072*/ 	.short	(.L_43 - .L_42)
.L_42:
        /*0074*/ 	.word	0x00000008
.L_43:


//--------------------- .nv.callgraph             --------------------------
	.section	.nv.callgraph,"",@"SHT_CUDA_CALLGRAPH"
	.align	4
	.sectionentsize	8
	.align		4
        /*0000*/ 	.word	0x00000000
	.align		4
        /*0004*/ 	.word	0xffffffff
	.align		4
        /*0008*/ 	.word	0x00000000
	.align		4
        /*000c*/ 	.word	0xfffffffe
	.align		4
        /*0010*/ 	.word	0x00000000
	.align		4
        /*0014*/ 	.word	0xfffffffd
	.align		4
        /*0018*/ 	.word	0x00000000
	.align		4
        /*001c*/ 	.word	0xfffffffc


//--------------------- .text._Z9cuda_PathPiS_i   --------------------------
	.section	.text._Z9cuda_PathPiS_i,"ax",@progbits
	.align	128
.text._Z9cuda_PathPiS_i:
        .type           _Z9cuda_PathPiS_i,@function
        .size           _Z9cuda_PathPiS_i,(.L_x_10 - _Z9cuda_PathPiS_i)
        .other          _Z9cuda_PathPiS_i,@"STO_CUDA_ENTRY STV_DEFAULT"
_Z9cuda_PathPiS_i:
[----:B------:R-:W-:Y:S01]  /*0000*/  LDC R1, c[0x0][0x37c] ;  /* 0x0000df00ff017b82 */ /* 0x000fe20000000800 */
[----:B------:R-:W0:Y:S01]  /*0010*/  S2R R15, SR_CTAID.X ;  /* 0x00000000000f7919 */ /* 0x000e220000002500 */
[----:B------:R-:W1:Y:S06]  /*0020*/  LDCU UR6, c[0x0][0x360] ;  /* 0x00006c00ff0677ac */ /* 0x000e6c0008000800 */
[----:B------:R-:W2:Y:S01]  /*0030*/  LDC.64 R2, c[0x0][0x380] ;  /* 0x0000e000ff027b82 */ /* 0x000ea20000000a00 */
[----:B------:R-:W3:Y:S01]  /*0040*/  S2R R17, SR_TID.X ;  /* 0x0000000000117919 */ /* 0x000ee20000002100 */
[----:B------:R-:W4:Y:S01]  /*0050*/  LDCU.64 UR4, c[0x0][0x358] ;  /* 0x00006b00ff0477ac */ /* 0x000f220008000a00 */
[----:B-1----:R-:W-:-:S02]  /*0060*/  UISETP.GE.U32.AND UP0, UPT, UR6, 0x2, UPT ;  /* 0x000000020600788c */ /* 0x002fc4000bf06070 */
[----:B0-----:R-:W-:-:S05]  /*0070*/  IMAD R0, R15, UR6, RZ ;  /* 0x000000060f007c24 */ /* 0x001fca000f8e02ff */
[----:B---3--:R-:W-:-:S05]  /*0080*/  IADD3 R5, PT, PT, R0, R17, RZ ;  /* 0x0000001100057210 */ /* 0x008fca0007ffe0ff */
[----:B--2---:R-:W-:Y:S01]  /*0090*/  IMAD.WIDE R2, R5, 0x4, R2 ;  /* 0x0000000405027825 */ /* 0x004fe200078e0202 */
[----:B----4-:R-:W-:Y:S06]  /*00a0*/  BRA.U !UP0, `(.L_x_0) ;  /* 0x0000000108587547 */ /* 0x010fec000b800000 */
[----:B------:R-:W0:Y:S01]  /*00b0*/  LDC.64 R4, c[0x0][0x380] ;  /* 0x0000e000ff047b82 */ /* 0x000e220000000a00 */
[----:B------:R-:W-:Y:S01]  /*00c0*/  HFMA2 R11, -RZ, RZ, 0, 5.9604644775390625e-08 ;  /* 0x00000001ff0b7431 */ /* 0x000fe200000001ff */
[----:B------:R-:W-:Y:S01]  /*00d0*/  SHF.L.U32 R10, R17, 0x1, RZ ;  /* 0x00000001110a7819 */ /* 0x000fe200000006ff */
[----:B------:R-:W1:Y:S06]  /*00e0*/  LDCU UR7, c[0x0][0x390] ;  /* 0x00007200ff0777ac */ /* 0x000e6c0008000800 */
.L_x_3:
[----:B------:R-:W-:Y:S01]  /*00f0*/  IMAD R7, R10, R11, RZ ;  /* 0x0000000b0a077224 */ /* 0x000fe200078e02ff */
[----:B------:R-:W-:Y:S03]  /*0100*/  BSSY.RECONVERGENT B0, `(.L_x_1) ;  /* 0x000000c000007945 */ /* 0x000fe60003800200 */
[----:B------:R-:W-:-:S05]  /*0110*/  IMAD.IADD R6, R0, 0x1, R7 ;  /* 0x0000000100067824 */ /* 0x000fca00078e0207 */
[----:B------:R-:W-:-:S04]  /*0120*/  IADD3 R8, PT, PT, R6, R11, RZ ;  /* 0x0000000b06087210 */ /* 0x000fc80007ffe0ff */
[----:B-1----:R-:W-:-:S04]  /*0130*/  ISETP.GE.AND P0, PT, R8, UR7, PT ;  /* 0x0000000708007c0c */ /* 0x002fc8000bf06270 */
[----:B------:R-:W-:-:S13]  /*0140*/  ISETP.GE.U32.OR P0, PT, R7, UR6, P0 ;  /* 0x0000000607007c0c */ /* 0x000fda0008706470 */
[----:B------:R-:W-:Y:S05]  /*0150*/  @P0 BRA `(.L_x_2) ;  /* 0x0000000000180947 */ /* 0x000fea0003800000 */
[----:B0-----:R-:W-:-:S04]  /*0160*/  IMAD.WIDE R6, R6, 0x4, R4 ;  /* 0x0000000406067825 */ /* 0x001fc800078e0204 */
[----:B------:R-:W-:Y:S02]  /*0170*/  IMAD.WIDE.U32 R8, R11, 0x4, R6 ;  /* 0x000000040b087825 */ /* 0x000fe400078e0006 */
[----:B------:R-:W2:Y:S04]  /*0180*/  LDG.E R6, desc[UR4][R6.64] ;  /* 0x0000000406067981 */ /* 0x000ea8000c1e1900 */
[----:B------:R-:W2:Y:S02]  /*0190*/  LDG.E R9, desc[UR4][R8.64] ;  /* 0x0000000408097981 */ /* 0x000ea4000c1e1900 */
[----:B--2---:R-:W-:-:S05]  /*01a0*/  VIMNMX R13, PT, PT, R6, R9, !PT ;  /* 0x00000009060d7248 */ /* 0x004fca0007fe0100 */
[----:B------:R1:W-:Y:S02]  /*01b0*/  STG.E desc[UR4][R2.64], R13 ;  /* 0x0000000d02007986 */ /* 0x0003e4000c101904 */
.L_x_2:
[----:B------:R-:W-:Y:S05]  /*01c0*/  BSYNC.RECONVERGENT B0 ;  /* 0x0000000000007941 */ /* 0x000fea0003800200 */
.L_x_1:
[----:B------:R-:W-:Y:S01]  /*01d0*/  IMAD.SHL.U32 R11, R11, 0x2, RZ ;  /* 0x000000020b0b7824 */ /* 0x000fe200078e00ff */
[----:B------:R-:W-:Y:S04]  /*01e0*/  BAR.SYNC.DEFER_BLOCKING 0x0 ;  /* 0x0000000000007b1d */ /* 0x000fe80000010000 */
[----:B------:R-:W-:-:S13]  /*01f0*/  ISETP.GE.U32.AND P0, PT, R11, UR6, PT ;  /* 0x000000060b007c0c */ /* 0x000fda000bf06070 */
[----:B------:R-:W-:Y:S05]  /*0200*/  @!P0 BRA `(.L_x_3) ;  /* 0xfffffffc00b88947 */ /* 0x000fea000383ffff */
.L_x_0:
[----:B------:R-:W-:-:S13]  /*0210*/  ISETP.NE.AND P0, PT, R17, RZ, PT ;  /* 0x000000ff1100720c */ /* 0x000fda0003f05270 */
[----:B------:R-:W-:Y:S05]  /*0220*/  @P0 EXIT ;  /* 0x000000000000094d */ /* 0x000fea0003800000 */
[----:B-1----:R-:W2:Y:S01]  /*0230*/  LDG.E R3, desc[UR4][R2.64] ;  /* 0x0000000402037981 */ /* 0x002ea2000c1e1900 */
[----:B0-----:R-:W0:Y:S02]  /*0240*/  LDC.64 R4, c[0x0][0x388] ;  /* 0x0000e200ff047b82 */ /* 0x001e240000000a00 */
[----:B0-----:R-:W-:-:S05]  /*0250*/  IMAD.WIDE.U32 R4, R15, 0x4, R4 ;  /* 0x000000040f047825 */ /* 0x001fca00078e0004 */
[----:B--2---:R-:W-:Y:S01]  /*0260*/  STG.E desc[UR4][R4.64], R3 ;  /* 0x0000000304007986 */ /* 0x004fe2000c101904 */
[----:B------:R-:W-:Y:S05]  /*0270*/  EXIT ;  /* 0x000000000000794d */ /* 0x000fea0003800000 */
.L_x_4:
[----:B------:R-:W-:-:S00]  /*0280*/  BRA `(.L_x_4) ;  /* 0xfffffffc00fc7947 */ /* 0x000fc0000383ffff */
[----:B------:R-:W-:-:S00]  /*0290*/  NOP ;  /* 0x0000000000007918 */ /* 0x000fc00000000000 */
        /* <DEDUP_REMOVED lines=14> */
.L_x_10:


//--------------------- .text._Z11cuda_noPathPiS_i --------------------------
	.section	.text._Z11cuda_noPathPiS_i,"ax",@progbits
	.align	128
.text._Z11cuda_noPathPiS_i:
        .type           _Z11cuda_noPathPiS_i,@function
        .size           _Z11cuda_noPathPiS_i,(.L_x_11 - _Z11cuda_noPathPiS_i)
        .other          _Z11cuda_noPathPiS_i,@"STO_CUDA_ENTRY STV_DEFAULT"
_Z11cuda_noPathPiS_i:
[----:B------:R-:W-:Y:S01]  /*0000*/  LDC R1, c[0x0][0x37c] ;  /* 0x0000df00ff017b82 */ /* 0x000fe20000000800 */
[----:B------:R-:W0:Y:S01]  /*0010*/  S2R R11, SR_CTAID.X ;  /* 0x00000000000b7919 */ /* 0x000e220000002500 */
[----:B------:R-:W1:Y:S06]  /*0020*/  LDCU UR6, c[0x0][0x360] ;  /* 0x00006c00ff0677ac */ /* 0x000e6c0008000800 */
[----:B------:R-:W2:Y:S01]  /*0030*/  LDC.64 R2, c[0x0][0x380] ;  /* 0x0000e000ff027b82 */ /* 0x000ea20000000a00 */
[----:B------:R-:W0:Y:S01]  /*0040*/  S2R R6, SR_TID.X ;  /* 0x0000000000067919 */ /* 0x000e220000002100 */
[----:B------:R-:W3:Y:S01]  /*0050*/  LDCU.64 UR4, c[0x0][0x358] ;  /* 0x00006b00ff0477ac */ /* 0x000ee20008000a00 */
[----:B-1----:R-:W-:-:S02]  /*0060*/  UISETP.GE.U32.AND UP0, UPT, UR6, 0x2, UPT ;  /* 0x000000020600788c */ /* 0x002fc4000bf06070 */
[----:B0-----:R-:W-:-:S04]  /*0070*/  IMAD R7, R11, UR6, R6 ;  /* 0x000000060b077c24 */ /* 0x001fc8000f8e0206 */
[----:B--2---:R-:W-:-:S03]  /*0080*/  IMAD.WIDE R2, R7, 0x4, R2 ;  /* 0x0000000407027825 */ /* 0x004fc600078e0202 */
[----:B---3--:R-:W-:Y:S05]  /*0090*/  BRA.U !UP0, `(.L_x_5) ;  /* 0x00000001084c7547 */ /* 0x008fea000b800000 */
[----:B------:R-:W-:Y:S01]  /*00a0*/  IMAD.MOV.U32 R0, RZ, RZ, 0x1 ;  /* 0x00000001ff007424 */ /* 0x000fe200078e00ff */
[----:B------:R-:W0:Y:S06]  /*00b0*/  LDCU UR7, c[0x0][0x390] ;  /* 0x00007200ff0777ac */ /* 0x000e2c0008000800 */
.L_x_8:
[----:B------:R-:W-:Y:S01]  /*00c0*/  SHF.L.U32 R8, R0, 0x1, RZ ;  /* 0x0000000100087819 */ /* 0x000fe200000006ff */
[----:B------:R-:W-:Y:S01]  /*00d0*/  BSSY.RECONVERGENT B0, `(.L_x_6) ;  /* 0x000000b000007945 */ /* 0x000fe20003800200 */
[----:B------:R-:W-:-:S03]  /*00e0*/  IADD3 R5, PT, PT, R7, R0, RZ ;  /* 0x0000000007057210 */ /* 0x000fc60007ffe0ff */
[----:B------:R-:W-:-:S05]  /*00f0*/  VIADD R4, R8, 0xffffffff ;  /* 0xffffffff08047836 */ /* 0x000fca0000000000 */
[----:B------:R-:W-:-:S04]  /*0100*/  LOP3.LUT P0, RZ, R4, R6, RZ, 0xc0, !PT ;  /* 0x0000000604ff7212 */ /* 0x000fc8000780c0ff */
[----:B0-----:R-:W-:-:S13]  /*0110*/  ISETP.GE.OR P0, PT, R5, UR7, P0 ;  /* 0x0000000705007c0c */ /* 0x001fda0008706670 */
[----:B------:R-:W-:Y:S05]  /*0120*/  @P0 BRA `(.L_x_7) ;  /* 0x0000000000140947 */ /* 0x000fea0003800000 */
[----:B------:R-:W-:Y:S02]  /*0130*/  IMAD.WIDE.U32 R4, R0, 0x4, R2 ;  /* 0x0000000400047825 */ /* 0x000fe400078e0002 */
[----:B------:R-:W2:Y:S04]  /*0140*/  LDG.E R0, desc[UR4][R2.64] ;  /* 0x0000000402007981 */ /* 0x000ea8000c1e1900 */
[----:B------:R-:W2:Y:S02]  /*0150*/  LDG.E R5, desc[UR4][R4.64] ;  /* 0x0000000404057981 */ /* 0x000ea4000c1e1900 */
[----:B--2---:R-:W-:-:S05]  /*0160*/  VIMNMX R9, PT, PT, R0, R5, !PT ;  /* 0x0000000500097248 */ /* 0x004fca0007fe0100 */
[----:B------:R0:W-:Y:S02]  /*0170*/  STG.E desc[UR4][R2.64], R9 ;  /* 0x0000000902007986 */ /* 0x0001e4000c101904 */
.L_x_7:
[----:B------:R-:W-:Y:S05]  /*0180*/  BSYNC.RECONVERGENT B0 ;  /* 0x0000000000007941 */ /* 0x000fea0003800200 */
.L_x_6:
[----:B------:R-:W-:Y:S01]  /*0190*/  BAR.SYNC.DEFER_BLOCKING 0x0 ;  /* 0x0000000000007b1d */ /* 0x000fe20000010000 */
[----:B------:R-:W-:Y:S01]  /*01a0*/  ISETP.GE.U32.AND P0, PT, R8, UR6, PT ;  /* 0x0000000608007c0c */ /* 0x000fe2000bf06070 */
[----:B------:R-:W-:-:S12]  /*01b0*/  IMAD.MOV.U32 R0, RZ, RZ, R8 ;  /* 0x000000ffff007224 */ /* 0x000fd800078e0008 */
[----:B------:R-:W-:Y:S05]  /*01c0*/  @!P0 BRA `(.L_x_8) ;  /* 0xfffffffc00bc8947 */ /* 0x000fea000383ffff */
.L_x_5:
[----:B------:R-:W-:-:S13]  /*01d0*/  ISETP.NE.AND P0, PT, R6, RZ, PT ;  /* 0x000000ff0600720c */ /* 0x000fda0003f05270 */
[----:B------:R-:W-:Y:S05]  /*01e0*/  @P0 EXIT ;  /* 0x000000000000094d */ /* 0x000fea0003800000 */
[----:B0-----:R-:W2:Y:S01]  /*01f0*/  LDG.E R3, desc[UR4][R2.64] ;  /* 0x0000000402037981 */ /* 0x001ea2000c1e1900 */
[----:B------:R-:W0:Y:S02]  /*0200*/  LDC.64 R4, c[0x0][0x388] ;  /* 0x0000e200ff047b82 */ /* 0x000e240000000a00 */
[----:B0-----:R-:W-:-:S05]  /*0210*/  IMAD.WIDE.U32 R4, R11, 0x4, R4 ;  /* 0x000000040b047825 */ /* 0x001fca00078e0004 */
[----:B--2---:R-:W-:Y:S01]  /*0220*/  STG.E desc[UR4][R4.64], R3 ;  /* 0x0000000304007986 */ /* 0x004fe2000c101904 */
[----:B------:R-:W-:Y:S05]  /*0230*/  EXIT ;  /* 0x000000000000794d */ /* 0x000fea0003800000 */
.L_x_9:
        /* <DEDUP_REMOVED lines=12> */
.L_x_11:


//--------------------- .nv.shared.reserved.0     --------------------------
	.section	.nv.shared.reserved.0,"aw",@nobits
	.weak		__nv_reservedSMEM_offset_0_alias
	.size		__nv_reservedSMEM_offset_0_alias, 0, 64
	.other		__nv_reservedSMEM_offset_0_alias,@"STO_CUDA_RESERVED_SHARED STV_DEFAULT"
__nv_reservedSMEM_offset_0_alias:
	.zero		0
	.zero		64


//--------------------- .nv.constant0._Z9cuda_PathPiS_i --------------------------
	.section	.nv.constant0._Z9cuda_PathPiS_i,"a",@progbits
	.sectionflags	@""
	.align	4
.nv.constant0._Z9cuda_PathPiS_i:
	.zero		916


//--------------------- .nv.constant0._Z11cuda_noPathPiS_i --------------------------
	.section	.nv.constant0._Z11cuda_noPathPiS_i,"a",@progbits
	.sectionflags	@""
	.align	4
.nv.constant0._Z11cuda_noPathPiS_i:
	.zero		916


//--------------------- SYMBOLS --------------------------

	.type		.nv.reservedSmem.offset0,@object
	.size		.nv.reservedSmem.offset0,0x4
